//
// Generated by NVIDIA NVVM Compiler
//
// Compiler Build ID: CL-36424714
// Cuda compilation tools, release 13.0, V13.0.88
// Based on NVVM 20.0.0
//

.version 9.0
.target sm_100
.address_size 64

	// .globl	_Z9gpu_primePil

.visible .entry _Z9gpu_primePil(
	.param .u64 .ptr .align 1 _Z9gpu_primePil_param_0,
	.param .u64 _Z9gpu_primePil_param_1
)
{
	.reg .pred 	%p<7>;
	.reg .b32 	%r<12>;
	.reg .b64 	%rd<5>;

	ld.param.u64 	%rd1, [_Z9gpu_primePil_param_0];
	ld.param.u64 	%rd2, [_Z9gpu_primePil_param_1];
	mov.u32 	%r5, %ctaid.x;
	mov.u32 	%r6, %ntid.x;
	mov.u32 	%r7, %tid.x;
	mad.lo.s32 	%r1, %r5, %r6, %r7;
	cvt.u64.u32 	%rd3, %r1;
	setp.lt.s64 	%p1, %rd2, %rd3;
	setp.lt.u32 	%p2, %r1, 2;
	or.pred  	%p3, %p2, %p1;
	@%p3 bra 	$L__BB0_6;
	setp.lt.u32 	%p4, %r1, 4;
	@%p4 bra 	$L__BB0_5;
	shr.u32 	%r2, %r1, 1;
	mov.b32 	%r11, 2;
	bra.uni 	$L__BB0_4;
$L__BB0_3:
	add.s32 	%r3, %r11, 1;
	setp.le.u32 	%p6, %r2, %r11;
	mov.u32 	%r11, %r3;
	@%p6 bra 	$L__BB0_5;
$L__BB0_4:
	rem.u32 	%r9, %r1, %r11;
	setp.eq.s32 	%p5, %r9, 0;
	@%p5 bra 	$L__BB0_6;
	bra.uni 	$L__BB0_3;
$L__BB0_5:
	cvta.to.global.u64 	%rd4, %rd1;
	atom.global.add.u32 	%r10, [%rd4], 1;
$L__BB0_6:
	ret;

}


// ===== COMPILED SASS (sm_100) =====

	.target	sm_100

	.elftype	@"ET_EXEC"


//--------------------- .note.nv.tkinfo           --------------------------
	.section	.note.nv.tkinfo,"",@"SHT_NOTE"
	.sectionflags	@"SHF_NOTE_NV_TKINFO"
	.tkinfo
        /*0018*/ 	.word	0x00000002
        /*0030*/ 	.string	""
        /*0030*/ 	.string	"ptxas"
        /*0030*/ 	.string	"Cuda compilation tools, release 13.0, V13.0.88"
        /*0030*/ 	.string	"Build cuda_13.0.r13.0/compiler.36424714_0"
        /*0030*/ 	.string	"-arch sm_100 -m 64 "



//--------------------- .note.nv.cuinfo           --------------------------
	.section	.note.nv.cuinfo,"",@"SHT_NOTE"
	.sectionflags	@"SHF_NOTE_NV_CUINFO"
        /*0018*/ 	.short	0x0002
        /*001a*/ 	.short	0x0064
        /*001c*/ 	.short	0x0082
	.zero		2


//--------------------- .nv.info                  --------------------------
	.section	.nv.info,"",@"SHT_CUDA_INFO"
	.align	4


	//----- nvinfo : EIATTR_REGCOUNT
	.align		4
        /*0000*/ 	.byte	0x04, 0x2f
        /*0002*/ 	.short	(.L_1 - .L_0)
	.align		4
.L_0:
        /*0004*/ 	.word	index@(_Z9gpu_primePil)
        /*0008*/ 	.word	0x0000000b


	//----- nvinfo : EIATTR_FRAME_SIZE
	.align		4
.L_1:
        /*000c*/ 	.byte	0x04, 0x11
        /*000e*/ 	.short	(.L_3 - .L_2)
	.align		4
.L_2:
        /*0010*/ 	.word	index@(_Z9gpu_primePil)
        /*0014*/ 	.word	0x00000000


	//----- nvinfo : EIATTR_MIN_STACK_SIZE
	.align		4
.L_3:
        /*0018*/ 	.byte	0x04, 0x12
        /*001a*/ 	.short	(.L_5 - .L_4)
	.align		4
.L_4:
        /*001c*/ 	.word	index@(_Z9gpu_primePil)
        /*0020*/ 	.word	0x00000000
.L_5:


//--------------------- .nv.compat                --------------------------
	.section	.nv.compat,"",@"SHT_CUDA_COMPAT_INFO"
	.align	4
        /*0000*/ 	.byte	0x02, 0x09, 0x00, 0x00, 0x02, 0x02, 0x01, 0x00, 0x02, 0x05, 0x05, 0x00, 0x03, 0x07, 0x01, 0x01
        /*0010*/ 	.byte	0x02, 0x03, 0x00, 0x00, 0x02, 0x06, 0x01, 0x00, 0x04, 0x0b, 0x08, 0x00, 0x09, 0x00, 0x00, 0x00
        /*0020*/ 	.byte	0x00, 0x00, 0x00, 0x00


//--------------------- .nv.info._Z9gpu_primePil  --------------------------
	.section	.nv.info._Z9gpu_primePil,"",@"SHT_CUDA_INFO"
	.sectionflags	@""
	.align	4


	//----- nvinfo : EIATTR_CUDA_API_VERSION
	.align		4
        /*0000*/ 	.byte	0x04, 0x37
        /*0002*/ 	.short	(.L_7 - .L_6)
.L_6:
        /*0004*/ 	.word	0x00000082


	//----- nvinfo : EIATTR_KPARAM_INFO
	.align		4
.L_7:
        /*0008*/ 	.byte	0x04, 0x17
        /*000a*/ 	.short	(.L_9 - .L_8)
.L_8:
        /*000c*/ 	.word	0x00000000
        /*0010*/ 	.short	0x0001
        /*0012*/ 	.short	0x0008
        /*0014*/ 	.byte	0x00, 0xf0, 0x21, 0x00


	//----- nvinfo : EIATTR_KPARAM_INFO
	.align		4
.L_9:
        /*0018*/ 	.byte	0x04, 0x17
        /*001a*/ 	.short	(.L_11 - .L_10)
.L_10:
        /*001c*/ 	.word	0x00000000
        /*0020*/ 	.short	0x0000
        /*0022*/ 	.short	0x0000
        /*0024*/ 	.byte	0x00, 0xf5, 0x21, 0x00


	//----- nvinfo : EIATTR_SPARSE_MMA_MASK
	.align		4
.L_11:
        /*0028*/ 	.byte	0x03, 0x50
        /*002a*/ 	.short	0x0000


	//----- nvinfo : EIATTR_MAXREG_COUNT
	.align		4
        /*002c*/ 	.byte	0x03, 0x1b
        /*002e*/ 	.short	0x00ff


	//----- nvinfo : EIATTR_MERCURY_ISA_VERSION
	.align		4
        /*0030*/ 	.byte	0x03, 0x5f
        /*0032*/ 	.short	0x0101


	//----- nvinfo : EIATTR_INT_WARP_WIDE_INSTR_OFFSETS
	.align		4
        /*0034*/ 	.byte	0x04, 0x31
        /*0036*/ 	.short	(.L_13 - .L_12)


	//   ....[0]....
.L_12:
        /*0038*/ 	.word	0x00000290


	//----- nvinfo : EIATTR_VRC_CTA_INIT_COUNT
	.align		4
.L_13:
        /*003c*/ 	.byte	0x02, 0x4a
	.zero		1
	.zero		1


	//----- nvinfo : EIATTR_EXIT_INSTR_OFFSETS
	.align		4
        /*0040*/ 	.byte	0x04, 0x1c
        /*0042*/ 	.short	(.L_15 - .L_14)


	//   ....[0]....
.L_14:
        /*0044*/ 	.word	0x00000090


	//   ....[1]....
        /*0048*/ 	.word	0x00000220


	//   ....[2]....
        /*004c*/ 	.word	0x000002e0


	//----- nvinfo : EIATTR_CRS_STACK_SIZE
	.align		4
.L_15:
        /*0050*/ 	.byte	0x04, 0x1e
        /*0052*/ 	.short	(.L_17 - .L_16)
.L_16:
        /*0054*/ 	.word	0x00000000


	//----- nvinfo : EIATTR_CBANK_PARAM_SIZE
	.align		4
.L_17:
        /*0058*/ 	.byte	0x03, 0x19
        /*005a*/ 	.short	0x0010


	//----- nvinfo : EIATTR_PARAM_CBANK
	.align		4
        /*005c*/ 	.byte	0x04, 0x0a
        /*005e*/ 	.short	(.L_19 - .L_18)
	.align		4
.L_18:
        /*0060*/ 	.word	index@(.nv.constant0._Z9gpu_primePil)
        /*0064*/ 	.short	0x0380
        /*0066*/ 	.short	0x0010


	//----- nvinfo : EIATTR_SW_WAR
	.align		4
.L_19:
        /*0068*/ 	.byte	0x04, 0x36
        /*006a*/ 	.short	(.L_21 - .L_20)
.L_20:
        /*006c*/ 	.word	0x00000008
.L_21:


//--------------------- .nv.callgraph             --------------------------
	.section	.nv.callgraph,"",@"SHT_CUDA_CALLGRAPH"
	.align	4
	.sectionentsize	8
	.align		4
        /*0000*/ 	.word	0x00000000
	.align		4
        /*0004*/ 	.word	0xffffffff
	.align		4
        /*0008*/ 	.word	0x00000000
	.align		4
        /*000c*/ 	.word	0xfffffffe
	.align		4
        /*0010*/ 	.word	0x00000000
	.align		4
        /*0014*/ 	.word	0xfffffffd
	.align		4
        /*0018*/ 	.word	0x00000000
	.align		4
        /*001c*/ 	.word	0xfffffffc


//--------------------- .text._Z9gpu_primePil     --------------------------
	.section	.text._Z9gpu_primePil,"ax",@progbits
	.align	128
        .global         _Z9gpu_primePil
        .type           _Z9gpu_primePil,@function
        .size           _Z9gpu_primePil,(.L_x_4 - _Z9gpu_primePil)
        .other          _Z9gpu_primePil,@"STO_CUDA_ENTRY STV_DEFAULT"
_Z9gpu_primePil:
.text._Z9gpu_primePil:
[----:B------:R-:W-:Y:S01]  /*0000*/  LDC R1, c[0x0][0x37c] ;  /* 0x0000df00ff017b82 */ /* 0x000fe20000000800 */
[----:B------:R-:W0:Y:S07]  /*0010*/  S2R R3, SR_TID.X ;  /* 0x0000000000037919 */ /* 0x000e2e0000002100 */
[----:B------:R-:W0:Y:S01]  /*0020*/  S2UR UR4, SR_CTAID.X ;  /* 0x00000000000479c3 */ /* 0x000e220000002500 */
[----:B------:R-:W1:Y:S07]  /*0030*/  LDCU.64 UR6, c[0x0][0x388] ;  /* 0x00007100ff0677ac */ /* 0x000e6e0008000a00 */
[----:B------:R-:W0:Y:S02]  /*0040*/  LDC R0, c[0x0][0x360] ;  /* 0x0000d800ff007b82 */ /* 0x000e240000000800 */
[----:B0-----:R-:W-:-:S05]  /*0050*/  IMAD R0, R0, UR4, R3 ;  /* 0x0000000400007c24 */ /* 0x001fca000f8e0203 */
[----:B-1----:R-:W-:-:S04]  /*0060*/  ISETP.GT.U32.AND P0, PT, R0, UR6, PT ;  /* 0x0000000600007c0c */ /* 0x002fc8000bf04070 */
[----:B------:R-:W-:-:S04]  /*0070*/  ISETP.GT.AND.EX P0, PT, RZ, UR7, PT, P0 ;  /* 0x00000007ff007c0c */ /* 0x000fc8000bf04300 */
[----:B------:R-:W-:-:S13]  /*0080*/  ISETP.LT.U32.OR P0, PT, R0, 0x2, P0 ;  /* 0x000000020000780c */ /* 0x000fda0000701470 */
[----:B------:R-:W-:Y:S05]  /*0090*/  @P0 EXIT ;  /* 0x000000000000094d */ /* 0x000fea0003800000 */
[----:B------:R-:W-:Y:S01]  /*00a0*/  ISETP.GE.U32.AND P0, PT, R0, 0x4, PT ;  /* 0x000000040000780c */ /* 0x000fe20003f06070 */
[----:B------:R-:W0:Y:S01]  /*00b0*/  LDCU.64 UR4, c[0x0][0x358] ;  /* 0x00006b00ff0477ac */ /* 0x000e220008000a00 */
[----:B------:R-:W-:Y:S11]  /*00c0*/  BSSY.RECONVERGENT B0, `(.L_x_0) ;  /* 0x000001a000007945 */ /* 0x000ff60003800200 */
[----:B------:R-:W-:Y:S05]  /*00d0*/  @!P0 BRA `(.L_x_1) ;  /* 0x0000000000608947 */ /* 0x000fea0003800000 */
[----:B------:R-:W-:Y:S01]  /*00e0*/  SHF.R.U32.HI R4, RZ, 0x1, R0 ;  /* 0x00000001ff047819 */ /* 0x000fe20000011600 */
[----:B------:R-:W-:-:S07]  /*00f0*/  IMAD.MOV.U32 R5, RZ, RZ, 0x2 ;  /* 0x00000002ff057424 */ /* 0x000fce00078e00ff */
.L_x_2:
[----:B------:R-:W1:Y:S01]  /*0100*/  I2F.U32.RP R6, R5 ;  /* 0x0000000500067306 */ /* 0x000e620000209000 */
[----:B------:R-:W-:-:S07]  /*0110*/  ISETP.NE.U32.AND P1, PT, R5, RZ, PT ;  /* 0x000000ff0500720c */ /* 0x000fce0003f25070 */
[----:B-1----:R-:W1:Y:S02]  /*0120*/  MUFU.RCP R6, R6 ;  /* 0x0000000600067308 */ /* 0x002e640000001000 */
[----:B-1----:R-:W-:-:S06]  /*0130*/  VIADD R2, R6, 0xffffffe ;  /* 0x0ffffffe06027836 */ /* 0x002fcc0000000000 */
[----:B------:R1:W2:Y:S02]  /*0140*/  F2I.FTZ.U32.TRUNC.NTZ R3, R2 ;  /* 0x0000000200037305 */ /* 0x0002a4000021f000 */
[----:B-1----:R-:W-:Y:S02]  /*0150*/  IMAD.MOV.U32 R2, RZ, RZ, RZ ;  /* 0x000000ffff027224 */ /* 0x002fe400078e00ff */
[----:B--2---:R-:W-:-:S04]  /*0160*/  IMAD.MOV R8, RZ, RZ, -R3 ;  /* 0x000000ffff087224 */ /* 0x004fc800078e0a03 */
[----:B------:R-:W-:-:S04]  /*0170*/  IMAD R7, R8, R5, RZ ;  /* 0x0000000508077224 */ /* 0x000fc800078e02ff */
[----:B------:R-:W-:-:S06]  /*0180*/  IMAD.HI.U32 R3, R3, R7, R2 ;  /* 0x0000000703037227 */ /* 0x000fcc00078e0002 */
[----:B------:R-:W-:-:S05]  /*0190*/  IMAD.HI.U32 R3, R3, R0, RZ ;  /* 0x0000000003037227 */ /* 0x000fca00078e00ff */
[----:B------:R-:W-:-:S05]  /*01a0*/  IADD3 R3, PT, PT, -R3, RZ, RZ ;  /* 0x000000ff03037210 */ /* 0x000fca0007ffe1ff */
[----:B------:R-:W-:-:S05]  /*01b0*/  IMAD R8, R5, R3, R0 ;  /* 0x0000000305087224 */ /* 0x000fca00078e0200 */
[----:B------:R-:W-:-:S13]  /*01c0*/  ISETP.GE.U32.AND P0, PT, R8, R5, PT ;  /* 0x000000050800720c */ /* 0x000fda0003f06070 */
[----:B------:R-:W-:-:S05]  /*01d0*/  @P0 IMAD.IADD R8, R8, 0x1, -R5 ;  /* 0x0000000108080824 */ /* 0x000fca00078e0a05 */
[----:B------:R-:W-:-:S13]  /*01e0*/  ISETP.GE.U32.AND P0, PT, R8, R5, PT ;  /* 0x000000050800720c */ /* 0x000fda0003f06070 */
[----:B------:R-:W-:Y:S01]  /*01f0*/  @P0 IMAD.IADD R8, R8, 0x1, -R5 ;  /* 0x0000000108080824 */ /* 0x000fe200078e0a05 */
[----:B------:R-:W-:-:S04]  /*0200*/  @!P1 LOP3.LUT R8, RZ, R5, RZ, 0x33, !PT ;  /* 0x00000005ff089212 */ /* 0x000fc800078e33ff */
[----:B------:R-:W-:-:S13]  /*0210*/  ISETP.NE.AND P0, PT, R8, RZ, PT ;  /* 0x000000ff0800720c */ /* 0x000fda0003f05270 */
[----:B0-----:R-:W-:Y:S05]  /*0220*/  @!P0 EXIT ;  /* 0x000000000000894d */ /* 0x001fea0003800000 */
[----:B------:R-:W-:Y:S02]  /*0230*/  ISETP.GT.U32.AND P0, PT, R4, R5, PT ;  /* 0x000000050400720c */ /* 0x000fe40003f04070 */
[----:B------:R-:W-:-:S11]  /*0240*/  IADD3 R5, PT, PT, R5, 0x1, RZ ;  /* 0x0000000105057810 */ /* 0x000fd60007ffe0ff */
[----:B------:R-:W-:Y:S05]  /*0250*/  @P0 BRA `(.L_x_2) ;  /* 0xfffffffc00a80947 */ /* 0x000fea000383ffff */
.L_x_1:
[----:B0-----:R-:W-:Y:S05]  /*0260*/  BSYNC.RECONVERGENT B0 ;  /* 0x0000000000007941 */ /* 0x001fea0003800200 */
.L_x_0:
[----:B------:R-:W0:Y:S01]  /*0270*/  S2R R0, SR_LANEID ;  /* 0x0000000000007919 */ /* 0x000e220000000000 */
[----:B------:R-:W1:Y:S01]  /*0280*/  LDC.64 R2, c[0x0][0x380] ;  /* 0x0000e000ff027b82 */ /* 0x000e620000000a00 */
[----:B------:R-:W-:Y:S02]  /*0290*/  VOTEU.ANY UR6, UPT, PT ;  /* 0x0000000000067886 */ /* 0x000fe400038e0100 */
[----:B------:R-:W-:Y:S02]  /*02a0*/  UFLO.U32 UR7, UR6 ;  /* 0x00000006000772bd */ /* 0x000fe400080e0000 */
[----:B------:R-:W1:Y:S04]  /*02b0*/  POPC R5, UR6 ;  /* 0x0000000600057d09 */ /* 0x000e680008000000 */
[----:B0-----:R-:W-:-:S13]  /*02c0*/  ISETP.EQ.U32.AND P0, PT, R0, UR7, PT ;  /* 0x0000000700007c0c */ /* 0x001fda000bf02070 */
[----:B-1----:R-:W-:Y:S01]  /*02d0*/  @P0 REDG.E.ADD.STRONG.GPU desc[UR4][R2.64], R5 ;  /* 0x000000050200098e */ /* 0x002fe2000c12e104 */
[----:B------:R-:W-:Y:S05]  /*02e0*/  EXIT ;  /* 0x000000000000794d */ /* 0x000fea0003800000 */
.L_x_3:
[----:B------:R-:W-:-:S00]  /*02f0*/  BRA `(.L_x_3) ;  /* 0xfffffffc00fc7947 */ /* 0x000fc0000383ffff */
[----:B------:R-:W-:-:S00]  /*0300*/  NOP ;  /* 0x0000000000007918 */ /* 0x000fc00000000000 */
[----:B------:R-:W-:-:S00]  /*0310*/  NOP ;  /* 0x0000000000007918 */ /* 0x000fc00000000000 */
[----:B------:R-:W-:-:S00]  /*0320*/  NOP ;  /* 0x0000000000007918 */ /* 0x000fc00000000000 */
[----:B------:R-:W-:-:S00]  /*0330*/  NOP ;  /* 0x0000000000007918 */ /* 0x000fc00000000000 */
[----:B------:R-:W-:-:S00]  /*0340*/  NOP ;  /* 0x0000000000007918 */ /* 0x000fc00000000000 */
[----:B------:R-:W-:-:S00]  /*0350*/  NOP ;  /* 0x0000000000007918 */ /* 0x000fc00000000000 */
[----:B------:R-:W-:-:S00]  /*0360*/  NOP ;  /* 0x0000000000007918 */ /* 0x000fc00000000000 */
[----:B------:R-:W-:-:S00]  /*0370*/  NOP ;  /* 0x0000000000007918 */ /* 0x000fc00000000000 */
.L_x_4:


//--------------------- .nv.shared.reserved.0     --------------------------
	.section	.nv.shared.reserved.0,"aw",@nobits
	.weak		__nv_reservedSMEM_offset_0_alias
	.size		__nv_reservedSMEM_offset_0_alias, 0, 64
	.other		__nv_reservedSMEM_offset_0_alias,@"STO_CUDA_RESERVED_SHARED STV_DEFAULT"
__nv_reservedSMEM_offset_0_alias:
	.zero		0
	.zero		64


//--------------------- .nv.constant0._Z9gpu_primePil --------------------------
	.section	.nv.constant0._Z9gpu_primePil,"a",@progbits
	.sectionflags	@""
	.align	4
.nv.constant0._Z9gpu_primePil:
	.zero		912


//--------------------- SYMBOLS --------------------------

	.type		.nv.reservedSmem.offset0,@object
	.size		.nv.reservedSmem.offset0,0x4
